	.headerflags	@"EF_CUDA_TEXMODE_UNIFIED EF_CUDA_64BIT_ADDRESS EF_CUDA_ACCELERATORS EF_CUDA_SM90 EF_CUDA_VIRTUAL_SM(EF_CUDA_SM90)"
	.elftype	@"ET_EXEC"


//--------------------- .nv.info                  --------------------------
	.section	.nv.info,"",@"SHT_CUDA_INFO"
	.align	4


	//----- nvinfo : EIATTR_REGCOUNT
	.align		4
        /*0000*/ 	.byte	0x04, 0x2f
        /*0002*/ 	.short	(.L_3 - .L_2)
	.align		4
.L_2:
        /*0004*/ 	.word	index@(triton_poi_fused__native_batch_norm_legit_no_training_leaky_relu_10)
        /*0008*/ 	.word	0x00000016


	//----- nvinfo : EIATTR_MIN_STACK_SIZE
	.align		4
.L_3:
        /*000c*/ 	.byte	0x04, 0x12
        /*000e*/ 	.short	(.L_5 - .L_4)
	.align		4
.L_4:
        /*0010*/ 	.word	index@(triton_poi_fused__native_batch_norm_legit_no_training_leaky_relu_10)
        /*0014*/ 	.word	0x00000000


	//----- nvinfo : EIATTR_FRAME_SIZE
	.align		4
.L_5:
        /*0018*/ 	.byte	0x04, 0x11
        /*001a*/ 	.short	(.L_7 - .L_6)
	.align		4
.L_6:
        /*001c*/ 	.word	index@(triton_poi_fused__native_batch_norm_legit_no_training_leaky_relu_10)
        /*0020*/ 	.word	0x00000000


	//----- nvinfo : EIATTR_MIN_STACK_SIZE
	.align		4
.L_7:
        /*0024*/ 	.byte	0x04, 0x12
        /*0026*/ 	.short	(.L_9 - .L_8)
	.align		4
.L_8:
        /*0028*/ 	.word	index@(triton_poi_fused__native_batch_norm_legit_no_training_leaky_relu_10)
        /*002c*/ 	.word	0x00000000
.L_9:


//--------------------- .nv.info.triton_poi_fused__native_batch_norm_legit_no_training_leaky_relu_10 --------------------------
	.section	.nv.info.triton_poi_fused__native_batch_norm_legit_no_training_leaky_relu_10,"",@"SHT_CUDA_INFO"
	.sectionflags	@""
	.align	4


	//----- nvinfo : EIATTR_CUDA_API_VERSION
	.align		4
        /*0000*/ 	.byte	0x04, 0x37
        /*0002*/ 	.short	(.L_11 - .L_10)
.L_10:
        /*0004*/ 	.word	0x0000007c


	//----- nvinfo : EIATTR_KPARAM_INFO
	.align		4
.L_11:
        /*0008*/ 	.byte	0x04, 0x17
        /*000a*/ 	.short	(.L_13 - .L_12)
.L_12:
        /*000c*/ 	.word	0x00000000
        /*0010*/ 	.short	0x0006
        /*0012*/ 	.short	0x0030
        /*0014*/ 	.byte	0x00, 0xf0, 0x11, 0x00


	//----- nvinfo : EIATTR_KPARAM_INFO
	.align		4
.L_13:
        /*0018*/ 	.byte	0x04, 0x17
        /*001a*/ 	.short	(.L_15 - .L_14)
.L_14:
        /*001c*/ 	.word	0x00000000
        /*0020*/ 	.short	0x0005
        /*0022*/ 	.short	0x0028
        /*0024*/ 	.byte	0x00, 0xf4, 0x21, 0x00


	//----- nvinfo : EIATTR_KPARAM_INFO
	.align		4
.L_15:
        /*0028*/ 	.byte	0x04, 0x17
        /*002a*/ 	.short	(.L_17 - .L_16)
.L_16:
        /*002c*/ 	.word	0x00000000
        /*0030*/ 	.short	0x0004
        /*0032*/ 	.short	0x0020
        /*0034*/ 	.byte	0x00, 0xf4, 0x21, 0x00


	//----- nvinfo : EIATTR_KPARAM_INFO
	.align		4
.L_17:
        /*0038*/ 	.byte	0x04, 0x17
        /*003a*/ 	.short	(.L_19 - .L_18)
.L_18:
        /*003c*/ 	.word	0x00000000
        /*0040*/ 	.short	0x0003
        /*0042*/ 	.short	0x0018
        /*0044*/ 	.byte	0x00, 0xf4, 0x21, 0x00


	//----- nvinfo : EIATTR_KPARAM_INFO
	.align		4
.L_19:
        /*0048*/ 	.byte	0x04, 0x17
        /*004a*/ 	.short	(.L_21 - .L_20)
.L_20:
        /*004c*/ 	.word	0x00000000
        /*0050*/ 	.short	0x0002
        /*0052*/ 	.short	0x0010
        /*0054*/ 	.byte	0x00, 0xf4, 0x21, 0x00


	//----- nvinfo : EIATTR_KPARAM_INFO
	.align		4
.L_21:
        /*0058*/ 	.byte	0x04, 0x17
        /*005a*/ 	.short	(.L_23 - .L_22)
.L_22:
        /*005c*/ 	.word	0x00000000
        /*0060*/ 	.short	0x0001
        /*0062*/ 	.short	0x0008
        /*0064*/ 	.byte	0x00, 0xf4, 0x21, 0x00


	//----- nvinfo : EIATTR_KPARAM_INFO
	.align		4
.L_23:
        /*0068*/ 	.byte	0x04, 0x17
        /*006a*/ 	.short	(.L_25 - .L_24)
.L_24:
        /*006c*/ 	.word	0x00000000
        /*0070*/ 	.short	0x0000
        /*0072*/ 	.short	0x0000
        /*0074*/ 	.byte	0x00, 0xf4, 0x21, 0x00


	//----- nvinfo : EIATTR_SPARSE_MMA_MASK
	.align		4
.L_25:
        /*0078*/ 	.byte	0x03, 0x50
        /*007a*/ 	.short	0x0000


	//----- nvinfo : EIATTR_MAXREG_COUNT
	.align		4
        /*007c*/ 	.byte	0x03, 0x1b
        /*007e*/ 	.short	0x00ff


	//----- nvinfo : EIATTR_EXIT_INSTR_OFFSETS
	.align		4
        /*0080*/ 	.byte	0x04, 0x1c
        /*0082*/ 	.short	(.L_27 - .L_26)


	//   ....[0]....
.L_26:
        /*0084*/ 	.word	0x00000420


	//   ....[1]....
        /*0088*/ 	.word	0x00000440


	//----- nvinfo : EIATTR_REQNTID
	.align		4
.L_27:
        /*008c*/ 	.byte	0x04, 0x10
        /*008e*/ 	.short	(.L_29 - .L_28)
.L_28:
        /*0090*/ 	.word	0x00000100
        /*0094*/ 	.word	0x00000001
        /*0098*/ 	.word	0x00000001


	//----- nvinfo : EIATTR_CBANK_PARAM_SIZE
	.align		4
.L_29:
        /*009c*/ 	.byte	0x03, 0x19
        /*009e*/ 	.short	0x0034


	//----- nvinfo : EIATTR_PARAM_CBANK
	.align		4
        /*00a0*/ 	.byte	0x04, 0x0a
        /*00a2*/ 	.short	(.L_31 - .L_30)
	.align		4
.L_30:
        /*00a4*/ 	.word	index@(.nv.constant0.triton_poi_fused__native_batch_norm_legit_no_training_leaky_relu_10)
        /*00a8*/ 	.short	0x0210
        /*00aa*/ 	.short	0x0034


	//----- nvinfo : EIATTR_SW_WAR
	.align		4
.L_31:
        /*00ac*/ 	.byte	0x04, 0x36
        /*00ae*/ 	.short	(.L_33 - .L_32)
.L_32:
        /*00b0*/ 	.word	0x00000008
.L_33:


//--------------------- .nv.callgraph             --------------------------
	.section	.nv.callgraph,"",@"SHT_CUDA_CALLGRAPH"
	.align	4
	.sectionentsize	8
	.align		4
        /*0000*/ 	.word	0x00000000
	.align		4
        /*0004*/ 	.word	0xffffffff
	.align		4
        /*0008*/ 	.word	0x00000000
	.align		4
        /*000c*/ 	.word	0xfffffffe
	.align		4
        /*0010*/ 	.word	0x00000000
	.align		4
        /*0014*/ 	.word	0xfffffffd
	.align		4
        /*0018*/ 	.word	0x00000000
	.align		4
        /*001c*/ 	.word	0xfffffffc


//--------------------- .nv.constant4             --------------------------
	.section	.nv.constant4,"a",@progbits
	.align	8
	.align		8
.nv.constant4:
        /*0000*/ 	.dword	_$_str
	.align		8
        /*0008*/ 	.dword	_$_str_$_2


//--------------------- .text.triton_poi_fused__native_batch_norm_legit_no_training_leaky_relu_10 --------------------------
	.section	.text.triton_poi_fused__native_batch_norm_legit_no_training_leaky_relu_10,"ax",@progbits
	.align	128
        .global         triton_poi_fused__native_batch_norm_legit_no_training_leaky_relu_10
        .type           triton_poi_fused__native_batch_norm_legit_no_training_leaky_relu_10,@function
        .size           triton_poi_fused__native_batch_norm_legit_no_training_leaky_relu_10,(.L_x_1 - triton_poi_fused__native_batch_norm_legit_no_training_leaky_relu_10)
        .other          triton_poi_fused__native_batch_norm_legit_no_training_leaky_relu_10,@"STO_CUDA_ENTRY STV_DEFAULT"
triton_poi_fused__native_batch_norm_legit_no_training_leaky_relu_10:
.text.triton_poi_fused__native_batch_norm_legit_no_training_leaky_relu_10:
[----:B------:R-:W0:Y:S01]  /*0000*/  LDC R1, c[0x0][0x28] ;  /* 0x00000a00ff017b82 */ /* 0x000e220000000800 */
[----:B------:R-:W1:Y:S07]  /*0010*/  S2R R0, SR_TID.X ;  /* 0x0000000000007919 */ /* 0x000e6e0000002100 */
[----:B------:R-:W2:Y:S01]  /*0020*/  LDC.64 R8, c[0x0][0x228] ;  /* 0x00008a00ff087b82 */ /* 0x000ea20000000a00 */
[----:B------:R-:W-:Y:S01]  /*0030*/  ULDC.64 UR4, c[0x0][0x208] ;  /* 0x0000820000047ab9 */ /* 0x000fe20000000a00 */
[----:B------:R-:W3:Y:S06]  /*0040*/  S2R R5, SR_CTAID.X ;  /* 0x0000000000057919 */ /* 0x000eec0000002500 */
[----:B------:R-:W4:Y:S08]  /*0050*/  LDC.64 R12, c[0x0][0x218] ;  /* 0x00008600ff0c7b82 */ /* 0x000f300000000a00 */
[----:B------:R-:W5:Y:S08]  /*0060*/  LDC.64 R14, c[0x0][0x220] ;  /* 0x00008800ff0e7b82 */ /* 0x000f700000000a00 */
[----:B------:R-:W5:Y:S01]  /*0070*/  LDC.64 R16, c[0x0][0x230] ;  /* 0x00008c00ff107b82 */ /* 0x000f620000000a00 */
[----:B-1----:R-:W-:-:S07]  /*0080*/  SHF.L.U32 R0, R0, 0x1, RZ ;  /* 0x0000000100007819 */ /* 0x002fce00000006ff */
[----:B------:R-:W1:Y:S01]  /*0090*/  LDC.64 R18, c[0x0][0x238] ;  /* 0x00008e00ff127b82 */ /* 0x000e620000000a00 */
[----:B---3--:R-:W-:Y:S02]  /*00a0*/  SHF.R.S32.HI R3, RZ, 0x16, R5 ;  /* 0x00000016ff037819 */ /* 0x008fe40000011405 */
[----:B------:R-:W-:Y:S02]  /*00b0*/  LOP3.LUT R0, R0, 0x1fe, RZ, 0xc0, !PT ;  /* 0x000001fe00007812 */ /* 0x000fe400078ec0ff */
[----:B------:R-:W-:Y:S02]  /*00c0*/  SGXT R3, R3, 0x1 ;  /* 0x000000010303781a */ /* 0x000fe40000000200 */
[----:B------:R-:W-:-:S04]  /*00d0*/  LEA R0, R5, R0, 0x9 ;  /* 0x0000000005007211 */ /* 0x000fc800078e48ff */
[----:B------:R-:W-:Y:S02]  /*00e0*/  LEA.HI R3, R3, R0, RZ, 0x9 ;  /* 0x0000000003037211 */ /* 0x000fe400078f48ff */
[----:B------:R-:W-:Y:S02]  /*00f0*/  ISETP.GE.AND P0, PT, R0, 0x28800, PT ;  /* 0x000288000000780c */ /* 0x000fe40003f06270 */
[----:B------:R-:W-:-:S04]  /*0100*/  LOP3.LUT R3, R3, 0xfffffe00, RZ, 0xc0, !PT ;  /* 0xfffffe0003037812 */ /* 0x000fc800078ec0ff */
[----:B------:R-:W-:Y:S02]  /*0110*/  IADD3 R11, R0, -R3, RZ ;  /* 0x80000003000b7210 */ /* 0x000fe40007ffe0ff */
[----:B------:R-:W-:-:S03]  /*0120*/  CS2R R2, SRZ ;  /* 0x0000000000027805 */ /* 0x000fc6000001ff00 */
[----:B--2---:R-:W-:-:S05]  /*0130*/  IMAD.WIDE R8, R11, 0x4, R8 ;  /* 0x000000040b087825 */ /* 0x004fca00078e0208 */
[----:B------:R2:W3:Y:S01]  /*0140*/  @!P0 LDG.E.EL.64 R2, desc[UR4][R8.64] ;  /* 0x0000000408028981 */ /* 0x0004e2000c2e1b00 */
[----:B------:R-:W-:Y:S02]  /*0150*/  CS2R R4, SRZ ;  /* 0x0000000000047805 */ /* 0x000fe4000001ff00 */
[----:B------:R-:W-:Y:S01]  /*0160*/  CS2R R6, SRZ ;  /* 0x0000000000067805 */ /* 0x000fe2000001ff00 */
[----:B----4-:R-:W-:-:S04]  /*0170*/  IMAD.WIDE R12, R0, 0x4, R12 ;  /* 0x00000004000c7825 */ /* 0x010fc800078e020c */
[C---:B-----5:R-:W-:Y:S01]  /*0180*/  IMAD.WIDE R14, R11.reuse, 0x4, R14 ;  /* 0x000000040b0e7825 */ /* 0x060fe200078e020e */
[----:B------:R4:W5:Y:S04]  /*0190*/  @!P0 LDG.E.64 R4, desc[UR4][R12.64] ;  /* 0x000000040c048981 */ /* 0x000968000c1e1b00 */
[----:B------:R-:W5:Y:S01]  /*01a0*/  @!P0 LDG.E.EL.64 R6, desc[UR4][R14.64] ;  /* 0x000000040e068981 */ /* 0x000f62000c2e1b00 */
[----:B0-----:R-:W-:Y:S01]  /*01b0*/  IMAD.WIDE R16, R11, 0x4, R16 ;  /* 0x000000040b107825 */ /* 0x001fe200078e0210 */
[----:B--2---:R-:W-:-:S03]  /*01c0*/  CS2R R8, SRZ ;  /* 0x0000000000087805 */ /* 0x004fc6000001ff00 */
[----:B-1----:R-:W-:Y:S01]  /*01d0*/  IMAD.WIDE R18, R11, 0x4, R18 ;  /* 0x000000040b127825 */ /* 0x002fe200078e0212 */
[----:B------:R-:W-:-:S04]  /*01e0*/  CS2R R10, SRZ ;  /* 0x00000000000a7805 */ /* 0x000fc8000001ff00 */
[----:B------:R-:W2:Y:S04]  /*01f0*/  @!P0 LDG.E.EL.64 R8, desc[UR4][R18.64] ;  /* 0x0000000412088981 */ /* 0x000ea8000c2e1b00 */
[----:B------:R-:W2:Y:S01]  /*0200*/  @!P0 LDG.E.EL.64 R10, desc[UR4][R16.64] ;  /* 0x00000004100a8981 */ /* 0x000ea2000c2e1b00 */
[----:B---3--:R-:W-:Y:S01]  /*0210*/  FADD R2, R2, 9.9999997473787516356e-06 ;  /* 0x3727c5ac02027421 */ /* 0x008fe20000000000 */
[----:B------:R-:W-:-:S03]  /*0220*/  FADD R3, R3, 9.9999997473787516356e-06 ;  /* 0x3727c5ac03037421 */ /* 0x000fc60000000000 */
[----:B----4-:R-:W0:Y:S08]  /*0230*/  MUFU.SQRT R12, R2 ;  /* 0x00000002000c7308 */ /* 0x010e300000002000 */
[----:B------:R-:W1:Y:S01]  /*0240*/  MUFU.SQRT R13, R3 ;  /* 0x00000003000d7308 */ /* 0x000e620000002000 */
[C---:B0-----:R-:W-:Y:S02]  /*0250*/  FSETP.GT.AND P1, PT, R12.reuse, 8.50705917302346158658e+37, PT ;  /* 0x7e8000000c00780b */ /* 0x041fe40003f24000 */
[----:B------:R-:W-:-:S02]  /*0260*/  FSETP.GEU.AND P3, PT, R12, 1.175494350822287508e-38, PT ;  /* 0x008000000c00780b */ /* 0x000fc40003f6e000 */
[C---:B-1----:R-:W-:Y:S02]  /*0270*/  FSETP.GT.AND P2, PT, R13.reuse, 8.50705917302346158658e+37, PT ;  /* 0x7e8000000d00780b */ /* 0x042fe40003f44000 */
[----:B------:R-:W-:-:S07]  /*0280*/  FSETP.GEU.AND P4, PT, R13, 1.175494350822287508e-38, PT ;  /* 0x008000000d00780b */ /* 0x000fce0003f8e000 */
[----:B------:R-:W-:Y:S01]  /*0290*/  @P1 FMUL R12, R12, 0.25 ;  /* 0x3e8000000c0c1820 */ /* 0x000fe20000400000 */
[----:B------:R-:W-:-:S03]  /*02a0*/  HFMA2.MMA R2, -RZ, RZ, 1.625, 0 ;  /* 0x3e800000ff027435 */ /* 0x000fc600000001ff */
[----:B------:R-:W-:Y:S01]  /*02b0*/  @!P3 FMUL R12, R12, 16777216 ;  /* 0x4b8000000c0cb820 */ /* 0x000fe20000400000 */
[----:B------:R-:W-:-:S04]  /*02c0*/  @P2 FMUL R13, R13, 0.25 ;  /* 0x3e8000000d0d2820 */ /* 0x000fc80000400000 */
[----:B------:R-:W-:Y:S01]  /*02d0*/  @!P4 FMUL R13, R13, 16777216 ;  /* 0x4b8000000d0dc820 */ /* 0x000fe20000400000 */
[----:B------:R-:W0:Y:S01]  /*02e0*/  MUFU.RCP R12, R12 ;  /* 0x0000000c000c7308 */ /* 0x000e220000001000 */
[----:B------:R-:W-:-:S07]  /*02f0*/  FSEL R3, R2, 1, P1 ;  /* 0x3f80000002037808 */ /* 0x000fce0000800000 */
[----:B------:R-:W1:Y:S01]  /*0300*/  MUFU.RCP R13, R13 ;  /* 0x0000000d000d7308 */ /* 0x000e620000001000 */
[----:B------:R-:W-:Y:S01]  /*0310*/  FSEL R2, R2, 1, P2 ;  /* 0x3f80000002027808 */ /* 0x000fe20001000000 */
[----:B------:R-:W-:Y:S01]  /*0320*/  @!P3 FMUL R3, R3, 16777216 ;  /* 0x4b8000000303b820 */ /* 0x000fe20000400000 */
[----:B-----5:R-:W-:-:S03]  /*0330*/  FADD R5, -R7, R5 ;  /* 0x0000000507057221 */ /* 0x020fc60000000100 */
[----:B------:R-:W-:Y:S01]  /*0340*/  @!P4 FMUL R2, R2, 16777216 ;  /* 0x4b8000000202c820 */ /* 0x000fe20000400000 */
[----:B------:R-:W-:Y:S01]  /*0350*/  FADD R4, -R6, R4 ;  /* 0x0000000406047221 */ /* 0x000fe20000000100 */
[----:B0-----:R-:W-:Y:S02]  /*0360*/  FMUL R7, R12, R3 ;  /* 0x000000030c077220 */ /* 0x001fe40000400000 */
[----:B-1----:R-:W-:Y:S02]  /*0370*/  FMUL R6, R13, R2 ;  /* 0x000000020d067220 */ /* 0x002fe40000400000 */
[----:B------:R-:W0:Y:S01]  /*0380*/  LDC.64 R2, c[0x0][0x210] ;  /* 0x00008400ff027b82 */ /* 0x000e220000000a00 */
[----:B------:R-:W-:Y:S01]  /*0390*/  FMUL R7, R4, R7 ;  /* 0x0000000704077220 */ /* 0x000fe20000400000 */
[----:B------:R-:W-:-:S03]  /*03a0*/  FMUL R6, R5, R6 ;  /* 0x0000000605067220 */ /* 0x000fc60000400000 */
[----:B--2---:R-:W-:Y:S01]  /*03b0*/  FFMA R8, R7, R10, R8 ;  /* 0x0000000a07087223 */ /* 0x004fe20000000008 */
[----:B------:R-:W-:-:S04]  /*03c0*/  FFMA R9, R6, R11, R9 ;  /* 0x0000000b06097223 */ /* 0x000fc80000000009 */
[----:B------:R-:W-:Y:S02]  /*03d0*/  FSETP.GT.AND P1, PT, R8, RZ, PT ;  /* 0x000000ff0800720b */ /* 0x000fe40003f24000 */
[----:B------:R-:W-:-:S11]  /*03e0*/  FSETP.GT.AND P2, PT, R9, RZ, PT ;  /* 0x000000ff0900720b */ /* 0x000fd60003f44000 */
[----:B------:R-:W-:Y:S01]  /*03f0*/  @!P1 FMUL R8, R8, 0.0099999997764825820923 ;  /* 0x3c23d70a08089820 */ /* 0x000fe20000400000 */
[----:B0-----:R-:W-:-:S04]  /*0400*/  IMAD.WIDE R2, R0, 0x4, R2 ;  /* 0x0000000400027825 */ /* 0x001fc800078e0202 */
[----:B------:R-:W-:Y:S01]  /*0410*/  @!P2 FMUL R9, R9, 0.0099999997764825820923 ;  /* 0x3c23d70a0909a820 */ /* 0x000fe20000400000 */
[----:B------:R-:W-:Y:S06]  /*0420*/  @P0 EXIT ;  /* 0x000000000000094d */ /* 0x000fec0003800000 */
[----:B------:R-:W-:Y:S01]  /*0430*/  STG.E.64 desc[UR4][R2.64], R8 ;  /* 0x0000000802007986 */ /* 0x000fe2000c101b04 */
[----:B------:R-:W-:Y:S05]  /*0440*/  EXIT ;  /* 0x000000000000794d */ /* 0x000fea0003800000 */
.L_x_0:
[----:B------:R-:W-:-:S00]  /*0450*/  BRA `(.L_x_0) ;  /* 0xfffffffc00fc7947 */ /* 0x000fc0000383ffff */
[----:B------:R-:W-:-:S00]  /*0460*/  NOP ;  /* 0x0000000000007918 */ /* 0x000fc00000000000 */
        /* <DEDUP_REMOVED lines=9> */
.L_x_1:


//--------------------- .nv.global.init           --------------------------
	.section	.nv.global.init,"aw",@progbits
.nv.global.init:
	.type		_$_str,@object
	.size		_$_str,(_$_str_$_2 - _$_str)
_$_str:
        /*0000*/ 	.byte	0x5f, 0x5f, 0x43, 0x55, 0x44, 0x41, 0x5f, 0x46, 0x54, 0x5a, 0x00
	.type		_$_str_$_2,@object
	.size		_$_str_$_2,(.L_1 - _$_str_$_2)
_$_str_$_2:
        /*000b*/ 	.byte	0x5f, 0x5f, 0x43, 0x55, 0x44, 0x41, 0x5f, 0x50, 0x52, 0x45, 0x43, 0x5f, 0x53, 0x51, 0x52, 0x54
        /*001b*/ 	.byte	0x00
.L_1:


//--------------------- .nv.constant0.triton_poi_fused__native_batch_norm_legit_no_training_leaky_relu_10 --------------------------
	.section	.nv.constant0.triton_poi_fused__native_batch_norm_legit_no_training_leaky_relu_10,"a",@progbits
	.sectionflags	@""
	.align	4
.nv.constant0.triton_poi_fused__native_batch_norm_legit_no_training_leaky_relu_10:
	.zero		580
